	.headerflags	@"EF_CUDA_TEXMODE_UNIFIED EF_CUDA_64BIT_ADDRESS EF_CUDA_ACCELERATORS EF_CUDA_SM90 EF_CUDA_VIRTUAL_SM(EF_CUDA_SM90)"
	.elftype	@"ET_EXEC"


//--------------------- .nv.info                  --------------------------
	.section	.nv.info,"",@"SHT_CUDA_INFO"
	.align	4


	//----- nvinfo : EIATTR_REGCOUNT
	.align		4
        /*0000*/ 	.byte	0x04, 0x2f
        /*0002*/ 	.short	(.L_1 - .L_0)
	.align		4
.L_0:
        /*0004*/ 	.word	index@(triton_poi_fused__log_softmax__softmax_2)
        /*0008*/ 	.word	0x0000000e


	//----- nvinfo : EIATTR_MIN_STACK_SIZE
	.align		4
.L_1:
        /*000c*/ 	.byte	0x04, 0x12
        /*000e*/ 	.short	(.L_3 - .L_2)
	.align		4
.L_2:
        /*0010*/ 	.word	index@(triton_poi_fused__log_softmax__softmax_2)
        /*0014*/ 	.word	0x00000000


	//----- nvinfo : EIATTR_FRAME_SIZE
	.align		4
.L_3:
        /*0018*/ 	.byte	0x04, 0x11
        /*001a*/ 	.short	(.L_5 - .L_4)
	.align		4
.L_4:
        /*001c*/ 	.word	index@(triton_poi_fused__log_softmax__softmax_2)
        /*0020*/ 	.word	0x00000000


	//----- nvinfo : EIATTR_MIN_STACK_SIZE
	.align		4
.L_5:
        /*0024*/ 	.byte	0x04, 0x12
        /*0026*/ 	.short	(.L_7 - .L_6)
	.align		4
.L_6:
        /*0028*/ 	.word	index@(triton_poi_fused__log_softmax__softmax_2)
        /*002c*/ 	.word	0x00000000
.L_7:


//--------------------- .nv.info.triton_poi_fused__log_softmax__softmax_2 --------------------------
	.section	.nv.info.triton_poi_fused__log_softmax__softmax_2,"",@"SHT_CUDA_INFO"
	.sectionflags	@""
	.align	4


	//----- nvinfo : EIATTR_CUDA_API_VERSION
	.align		4
        /*0000*/ 	.byte	0x04, 0x37
        /*0002*/ 	.short	(.L_9 - .L_8)
.L_8:
        /*0004*/ 	.word	0x0000007c


	//----- nvinfo : EIATTR_KPARAM_INFO
	.align		4
.L_9:
        /*0008*/ 	.byte	0x04, 0x17
        /*000a*/ 	.short	(.L_11 - .L_10)
.L_10:
        /*000c*/ 	.word	0x00000000
        /*0010*/ 	.short	0x0003
        /*0012*/ 	.short	0x0018
        /*0014*/ 	.byte	0x00, 0xf0, 0x11, 0x00


	//----- nvinfo : EIATTR_KPARAM_INFO
	.align		4
.L_11:
        /*0018*/ 	.byte	0x04, 0x17
        /*001a*/ 	.short	(.L_13 - .L_12)
.L_12:
        /*001c*/ 	.word	0x00000000
        /*0020*/ 	.short	0x0002
        /*0022*/ 	.short	0x0010
        /*0024*/ 	.byte	0x00, 0xf4, 0x21, 0x00


	//----- nvinfo : EIATTR_KPARAM_INFO
	.align		4
.L_13:
        /*0028*/ 	.byte	0x04, 0x17
        /*002a*/ 	.short	(.L_15 - .L_14)
.L_14:
        /*002c*/ 	.word	0x00000000
        /*0030*/ 	.short	0x0001
        /*0032*/ 	.short	0x0008
        /*0034*/ 	.byte	0x00, 0xf4, 0x21, 0x00


	//----- nvinfo : EIATTR_KPARAM_INFO
	.align		4
.L_15:
        /*0038*/ 	.byte	0x04, 0x17
        /*003a*/ 	.short	(.L_17 - .L_16)
.L_16:
        /*003c*/ 	.word	0x00000000
        /*0040*/ 	.short	0x0000
        /*0042*/ 	.short	0x0000
        /*0044*/ 	.byte	0x00, 0xf4, 0x21, 0x00


	//----- nvinfo : EIATTR_SPARSE_MMA_MASK
	.align		4
.L_17:
        /*0048*/ 	.byte	0x03, 0x50
        /*004a*/ 	.short	0x0000


	//----- nvinfo : EIATTR_MAXREG_COUNT
	.align		4
        /*004c*/ 	.byte	0x03, 0x1b
        /*004e*/ 	.short	0x00ff


	//----- nvinfo : EIATTR_EXIT_INSTR_OFFSETS
	.align		4
        /*0050*/ 	.byte	0x04, 0x1c
        /*0052*/ 	.short	(.L_19 - .L_18)


	//   ....[0]....
.L_18:
        /*0054*/ 	.word	0x000002d0


	//   ....[1]....
        /*0058*/ 	.word	0x000002f0


	//----- nvinfo : EIATTR_REQNTID
	.align		4
.L_19:
        /*005c*/ 	.byte	0x04, 0x10
        /*005e*/ 	.short	(.L_21 - .L_20)
.L_20:
        /*0060*/ 	.word	0x00000020
        /*0064*/ 	.word	0x00000001
        /*0068*/ 	.word	0x00000001


	//----- nvinfo : EIATTR_CBANK_PARAM_SIZE
	.align		4
.L_21:
        /*006c*/ 	.byte	0x03, 0x19
        /*006e*/ 	.short	0x001c


	//----- nvinfo : EIATTR_PARAM_CBANK
	.align		4
        /*0070*/ 	.byte	0x04, 0x0a
        /*0072*/ 	.short	(.L_23 - .L_22)
	.align		4
.L_22:
        /*0074*/ 	.word	index@(.nv.constant0.triton_poi_fused__log_softmax__softmax_2)
        /*0078*/ 	.short	0x0210
        /*007a*/ 	.short	0x001c


	//----- nvinfo : EIATTR_SW_WAR
	.align		4
.L_23:
        /*007c*/ 	.byte	0x04, 0x36
        /*007e*/ 	.short	(.L_25 - .L_24)
.L_24:
        /*0080*/ 	.word	0x00000008
.L_25:


//--------------------- .nv.callgraph             --------------------------
	.section	.nv.callgraph,"",@"SHT_CUDA_CALLGRAPH"
	.align	4
	.sectionentsize	8
	.align		4
        /*0000*/ 	.word	0x00000000
	.align		4
        /*0004*/ 	.word	0xffffffff
	.align		4
        /*0008*/ 	.word	0x00000000
	.align		4
        /*000c*/ 	.word	0xfffffffe
	.align		4
        /*0010*/ 	.word	0x00000000
	.align		4
        /*0014*/ 	.word	0xfffffffd
	.align		4
        /*0018*/ 	.word	0x00000000
	.align		4
        /*001c*/ 	.word	0xfffffffc


//--------------------- .text.triton_poi_fused__log_softmax__softmax_2 --------------------------
	.section	.text.triton_poi_fused__log_softmax__softmax_2,"ax",@progbits
	.align	128
        .global         triton_poi_fused__log_softmax__softmax_2
        .type           triton_poi_fused__log_softmax__softmax_2,@function
        .size           triton_poi_fused__log_softmax__softmax_2,(.L_x_1 - triton_poi_fused__log_softmax__softmax_2)
        .other          triton_poi_fused__log_softmax__softmax_2,@"STO_CUDA_ENTRY STV_DEFAULT"
triton_poi_fused__log_softmax__softmax_2:
.text.triton_poi_fused__log_softmax__softmax_2:
[----:B------:R-:W0:Y:S01]  /*0000*/  LDC R1, c[0x0][0x28] ;  /* 0x00000a00ff017b82 */ /* 0x000e220000000800 */
[----:B------:R-:W1:Y:S07]  /*0010*/  S2R R10, SR_TID.X ;  /* 0x00000000000a7919 */ /* 0x000e6e0000002100 */
[----:B------:R-:W2:Y:S01]  /*0020*/  LDC.64 R2, c[0x0][0x210] ;  /* 0x00008400ff027b82 */ /* 0x000ea20000000a00 */
[----:B------:R-:W-:Y:S01]  /*0030*/  IMAD.MOV.U32 R11, RZ, RZ, RZ ;  /* 0x000000ffff0b7224 */ /* 0x000fe200078e00ff */
[----:B------:R-:W-:Y:S01]  /*0040*/  ULDC.64 UR4, c[0x0][0x208] ;  /* 0x0000820000047ab9 */ /* 0x000fe20000000a00 */
[----:B------:R-:W3:Y:S01]  /*0050*/  S2R R7, SR_CTAID.X ;  /* 0x0000000000077919 */ /* 0x000ee20000002500 */
[----:B------:R-:W-:Y:S01]  /*0060*/  IMAD.MOV.U32 R6, RZ, RZ, RZ ;  /* 0x000000ffff067224 */ /* 0x000fe200078e00ff */
[----:B-1----:R-:W-:-:S02]  /*0070*/  LOP3.LUT R0, R10, 0xf, RZ, 0xc0, !PT ;  /* 0x0000000f0a007812 */ /* 0x002fc400078ec0ff */
[----:B---3--:R-:W-:-:S03]  /*0080*/  SHF.R.S32.HI R4, RZ, 0x1b, R7 ;  /* 0x0000001bff047819 */ /* 0x008fc60000011407 */
[----:B------:R-:W-:Y:S01]  /*0090*/  IMAD R7, R7, 0x10, R0 ;  /* 0x0000001007077824 */ /* 0x000fe200078e0200 */
[----:B------:R-:W-:-:S04]  /*00a0*/  SGXT R0, R4, 0x1 ;  /* 0x000000010400781a */ /* 0x000fc80000000200 */
[----:B------:R-:W-:Y:S02]  /*00b0*/  ISETP.GE.AND P0, PT, R7, 0x10, PT ;  /* 0x000000100700780c */ /* 0x000fe40003f06270 */
[----:B------:R-:W-:-:S04]  /*00c0*/  LEA.HI R0, R0, R7, RZ, 0x2 ;  /* 0x0000000700007211 */ /* 0x000fc800078f10ff */
[----:B------:R-:W-:-:S05]  /*00d0*/  LOP3.LUT R5, R0, 0xfffffffc, RZ, 0xc0, !PT ;  /* 0xfffffffc00057812 */ /* 0x000fca00078ec0ff */
[----:B--2---:R-:W-:-:S05]  /*00e0*/  IMAD.WIDE R4, R5, 0x4, R2 ;  /* 0x0000000405047825 */ /* 0x004fca00078e0202 */
[----:B------:R-:W2:Y:S01]  /*00f0*/  @!P0 LDG.E.EL R11, desc[UR4][R4.64] ;  /* 0x00000004040b8981 */ /* 0x000ea2000c2e1900 */
[----:B------:R-:W-:-:S03]  /*0100*/  CS2R R8, SRZ ;  /* 0x0000000000087805 */ /* 0x000fc6000001ff00 */
[----:B------:R-:W3:Y:S04]  /*0110*/  @!P0 LDG.E.EL R6, desc[UR4][R4.64+0x4] ;  /* 0x0000040404068981 */ /* 0x000ee8000c2e1900 */
[----:B------:R-:W4:Y:S04]  /*0120*/  @!P0 LDG.E.EL R8, desc[UR4][R4.64+0x8] ;  /* 0x0000080404088981 */ /* 0x000f28000c2e1900 */
[----:B------:R1:W5:Y:S01]  /*0130*/  @!P0 LDG.E.EL R9, desc[UR4][R4.64+0xc] ;  /* 0x00000c0404098981 */ /* 0x000362000c2e1900 */
[----:B------:R-:W-:Y:S02]  /*0140*/  IMAD.MOV.U32 R0, RZ, RZ, RZ ;  /* 0x000000ffff007224 */ /* 0x000fe400078e00ff */
[----:B------:R-:W-:-:S05]  /*0150*/  IMAD.WIDE R2, R7, 0x4, R2 ;  /* 0x0000000407027825 */ /* 0x000fca00078e0202 */
[----:B------:R1:W5:Y:S02]  /*0160*/  @!P0 LDG.E R0, desc[UR4][R2.64] ;  /* 0x0000000402008981 */ /* 0x000364000c1e1900 */
[----:B-1----:R-:W1:Y:S08]  /*0170*/  LDC.64 R4, c[0x0][0x220] ;  /* 0x00008800ff047b82 */ /* 0x002e700000000a00 */
[----:B0-----:R-:W0:Y:S01]  /*0180*/  LDC.64 R2, c[0x0][0x218] ;  /* 0x00008600ff027b82 */ /* 0x001e220000000a00 */
[----:B-1----:R-:W-:-:S04]  /*0190*/  IMAD.WIDE R4, R7, 0x4, R4 ;  /* 0x0000000407047825 */ /* 0x002fc800078e0204 */
[----:B0-----:R-:W-:Y:S01]  /*01a0*/  IMAD.WIDE R2, R7, 0x4, R2 ;  /* 0x0000000407027825 */ /* 0x001fe200078e0202 */
[C---:B--2---:R-:W-:Y:S02]  /*01b0*/  FSETP.NAN.AND P1, PT, R11.reuse, R11, PT ;  /* 0x0000000b0b00720b */ /* 0x044fe40003f28000 */
[----:B---3--:R-:W-:-:S11]  /*01c0*/  FSETP.GT.AND P0, PT, R11, R6, PT ;  /* 0x000000060b00720b */ /* 0x008fd60003f04000 */
[----:B------:R-:W-:-:S04]  /*01d0*/  @!P1 FSEL R11, R11, R6, P0 ;  /* 0x000000060b0b9208 */ /* 0x000fc80000000000 */
[C---:B----4-:R-:W-:Y:S02]  /*01e0*/  FSETP.GT.AND P0, PT, R11.reuse, R8, PT ;  /* 0x000000080b00720b */ /* 0x050fe40003f04000 */
[----:B------:R-:W-:-:S11]  /*01f0*/  FSETP.NAN.AND P1, PT, R11, R11, PT ;  /* 0x0000000b0b00720b */ /* 0x000fd60003f28000 */
[----:B------:R-:W-:-:S04]  /*0200*/  @!P0 FSEL R11, R11, R8, P1 ;  /* 0x000000080b0b8208 */ /* 0x000fc80000800000 */
[C---:B-----5:R-:W-:Y:S02]  /*0210*/  FSETP.GT.AND P0, PT, R11.reuse, R9, PT ;  /* 0x000000090b00720b */ /* 0x060fe40003f04000 */
[----:B------:R-:W-:-:S11]  /*0220*/  FSETP.NAN.AND P1, PT, R11, R11, PT ;  /* 0x0000000b0b00720b */ /* 0x000fd60003f28000 */
[----:B------:R-:W-:Y:S02]  /*0230*/  @!P0 FSEL R11, R11, R9, P1 ;  /* 0x000000090b0b8208 */ /* 0x000fe40000800000 */
[----:B------:R-:W-:-:S03]  /*0240*/  LOP3.LUT P0, RZ, R10, 0x10, RZ, 0xc0, !PT ;  /* 0x000000100aff7812 */ /* 0x000fc6000780c0ff */
[----:B------:R-:W-:Y:S01]  /*0250*/  FADD R11, -R11, R0 ;  /* 0x000000000b0b7221 */ /* 0x000fe20000000100 */
[----:B------:R-:W-:-:S03]  /*0260*/  ISETP.LT.AND P0, PT, R7, 0x10, !P0 ;  /* 0x000000100700780c */ /* 0x000fc60004701270 */
[----:B------:R-:W-:-:S05]  /*0270*/  FMUL R0, R11, 1.4426950216293334961 ;  /* 0x3fb8aa3b0b007820 */ /* 0x000fca0000400000 */
[----:B------:R-:W-:-:S13]  /*0280*/  FSETP.GEU.AND P1, PT, R0, -126, PT ;  /* 0xc2fc00000000780b */ /* 0x000fda0003f2e000 */
[----:B------:R-:W-:-:S04]  /*0290*/  @!P1 FMUL R0, R0, 0.5 ;  /* 0x3f00000000009820 */ /* 0x000fc80000400000 */
[----:B------:R-:W0:Y:S02]  /*02a0*/  MUFU.EX2 R9, R0 ;  /* 0x0000000000097308 */ /* 0x000e240000000800 */
[----:B0-----:R-:W-:-:S05]  /*02b0*/  @!P1 FMUL R9, R9, R9 ;  /* 0x0000000909099220 */ /* 0x001fca0000400000 */
[----:B------:R0:W-:Y:S02]  /*02c0*/  @P0 STG.E desc[UR4][R2.64], R9 ;  /* 0x0000000902000986 */ /* 0x0001e4000c101904 */
[----:B0-----:R-:W-:Y:S05]  /*02d0*/  @!P0 EXIT ;  /* 0x000000000000894d */ /* 0x001fea0003800000 */
[----:B------:R-:W-:Y:S01]  /*02e0*/  STG.E desc[UR4][R4.64], R11 ;  /* 0x0000000b04007986 */ /* 0x000fe2000c101904 */
[----:B------:R-:W-:Y:S05]  /*02f0*/  EXIT ;  /* 0x000000000000794d */ /* 0x000fea0003800000 */
.L_x_0:
[----:B------:R-:W-:-:S00]  /*0300*/  BRA `(.L_x_0) ;  /* 0xfffffffc00fc7947 */ /* 0x000fc0000383ffff */
[----:B------:R-:W-:-:S00]  /*0310*/  NOP ;  /* 0x0000000000007918 */ /* 0x000fc00000000000 */
        /* <DEDUP_REMOVED lines=14> */
.L_x_1:


//--------------------- .nv.constant0.triton_poi_fused__log_softmax__softmax_2 --------------------------
	.section	.nv.constant0.triton_poi_fused__log_softmax__softmax_2,"a",@progbits
	.sectionflags	@""
	.align	4
.nv.constant0.triton_poi_fused__log_softmax__softmax_2:
	.zero		556
